	.headerflags	@"EF_CUDA_TEXMODE_UNIFIED EF_CUDA_64BIT_ADDRESS EF_CUDA_ACCELERATORS EF_CUDA_SM90 EF_CUDA_VIRTUAL_SM(EF_CUDA_SM90)"
	.elftype	@"ET_EXEC"


//--------------------- .nv.info                  --------------------------
	.section	.nv.info,"",@"SHT_CUDA_INFO"
	.align	4


	//----- nvinfo : EIATTR_REGCOUNT
	.align		4
        /*0000*/ 	.byte	0x04, 0x2f
        /*0002*/ 	.short	(.L_1 - .L_0)
	.align		4
.L_0:
        /*0004*/ 	.word	index@(triton_poi_fused_add_div_hardtanh_mul_2)
        /*0008*/ 	.word	0x0000000d


	//----- nvinfo : EIATTR_MIN_STACK_SIZE
	.align		4
.L_1:
        /*000c*/ 	.byte	0x04, 0x12
        /*000e*/ 	.short	(.L_3 - .L_2)
	.align		4
.L_2:
        /*0010*/ 	.word	index@(triton_poi_fused_add_div_hardtanh_mul_2)
        /*0014*/ 	.word	0x00000000


	//----- nvinfo : EIATTR_FRAME_SIZE
	.align		4
.L_3:
        /*0018*/ 	.byte	0x04, 0x11
        /*001a*/ 	.short	(.L_5 - .L_4)
	.align		4
.L_4:
        /*001c*/ 	.word	index@(triton_poi_fused_add_div_hardtanh_mul_2)
        /*0020*/ 	.word	0x00000000


	//----- nvinfo : EIATTR_MIN_STACK_SIZE
	.align		4
.L_5:
        /*0024*/ 	.byte	0x04, 0x12
        /*0026*/ 	.short	(.L_7 - .L_6)
	.align		4
.L_6:
        /*0028*/ 	.word	index@(triton_poi_fused_add_div_hardtanh_mul_2)
        /*002c*/ 	.word	0x00000000
.L_7:


//--------------------- .nv.info.triton_poi_fused_add_div_hardtanh_mul_2 --------------------------
	.section	.nv.info.triton_poi_fused_add_div_hardtanh_mul_2,"",@"SHT_CUDA_INFO"
	.sectionflags	@""
	.align	4


	//----- nvinfo : EIATTR_CUDA_API_VERSION
	.align		4
        /*0000*/ 	.byte	0x04, 0x37
        /*0002*/ 	.short	(.L_9 - .L_8)
.L_8:
        /*0004*/ 	.word	0x0000007c


	//----- nvinfo : EIATTR_KPARAM_INFO
	.align		4
.L_9:
        /*0008*/ 	.byte	0x04, 0x17
        /*000a*/ 	.short	(.L_11 - .L_10)
.L_10:
        /*000c*/ 	.word	0x00000000
        /*0010*/ 	.short	0x0002
        /*0012*/ 	.short	0x0010
        /*0014*/ 	.byte	0x00, 0xf0, 0x11, 0x00


	//----- nvinfo : EIATTR_KPARAM_INFO
	.align		4
.L_11:
        /*0018*/ 	.byte	0x04, 0x17
        /*001a*/ 	.short	(.L_13 - .L_12)
.L_12:
        /*001c*/ 	.word	0x00000000
        /*0020*/ 	.short	0x0001
        /*0022*/ 	.short	0x0008
        /*0024*/ 	.byte	0x00, 0xf4, 0x21, 0x00


	//----- nvinfo : EIATTR_KPARAM_INFO
	.align		4
.L_13:
        /*0028*/ 	.byte	0x04, 0x17
        /*002a*/ 	.short	(.L_15 - .L_14)
.L_14:
        /*002c*/ 	.word	0x00000000
        /*0030*/ 	.short	0x0000
        /*0032*/ 	.short	0x0000
        /*0034*/ 	.byte	0x00, 0xf4, 0x21, 0x00


	//----- nvinfo : EIATTR_SPARSE_MMA_MASK
	.align		4
.L_15:
        /*0038*/ 	.byte	0x03, 0x50
        /*003a*/ 	.short	0x0000


	//----- nvinfo : EIATTR_MAXREG_COUNT
	.align		4
        /*003c*/ 	.byte	0x03, 0x1b
        /*003e*/ 	.short	0x00ff


	//----- nvinfo : EIATTR_EXIT_INSTR_OFFSETS
	.align		4
        /*0040*/ 	.byte	0x04, 0x1c
        /*0042*/ 	.short	(.L_17 - .L_16)


	//   ....[0]....
.L_16:
        /*0044*/ 	.word	0x00000210


	//   ....[1]....
        /*0048*/ 	.word	0x00000230


	//----- nvinfo : EIATTR_REQNTID
	.align		4
.L_17:
        /*004c*/ 	.byte	0x04, 0x10
        /*004e*/ 	.short	(.L_19 - .L_18)
.L_18:
        /*0050*/ 	.word	0x00000020
        /*0054*/ 	.word	0x00000001
        /*0058*/ 	.word	0x00000001


	//----- nvinfo : EIATTR_CBANK_PARAM_SIZE
	.align		4
.L_19:
        /*005c*/ 	.byte	0x03, 0x19
        /*005e*/ 	.short	0x0014


	//----- nvinfo : EIATTR_PARAM_CBANK
	.align		4
        /*0060*/ 	.byte	0x04, 0x0a
        /*0062*/ 	.short	(.L_21 - .L_20)
	.align		4
.L_20:
        /*0064*/ 	.word	index@(.nv.constant0.triton_poi_fused_add_div_hardtanh_mul_2)
        /*0068*/ 	.short	0x0210
        /*006a*/ 	.short	0x0014


	//----- nvinfo : EIATTR_SW_WAR
	.align		4
.L_21:
        /*006c*/ 	.byte	0x04, 0x36
        /*006e*/ 	.short	(.L_23 - .L_22)
.L_22:
        /*0070*/ 	.word	0x00000008
.L_23:


//--------------------- .nv.callgraph             --------------------------
	.section	.nv.callgraph,"",@"SHT_CUDA_CALLGRAPH"
	.align	4
	.sectionentsize	8
	.align		4
        /*0000*/ 	.word	0x00000000
	.align		4
        /*0004*/ 	.word	0xffffffff
	.align		4
        /*0008*/ 	.word	0x00000000
	.align		4
        /*000c*/ 	.word	0xfffffffe
	.align		4
        /*0010*/ 	.word	0x00000000
	.align		4
        /*0014*/ 	.word	0xfffffffd
	.align		4
        /*0018*/ 	.word	0x00000000
	.align		4
        /*001c*/ 	.word	0xfffffffc


//--------------------- .text.triton_poi_fused_add_div_hardtanh_mul_2 --------------------------
	.section	.text.triton_poi_fused_add_div_hardtanh_mul_2,"ax",@progbits
	.align	128
        .global         triton_poi_fused_add_div_hardtanh_mul_2
        .type           triton_poi_fused_add_div_hardtanh_mul_2,@function
        .size           triton_poi_fused_add_div_hardtanh_mul_2,(.L_x_1 - triton_poi_fused_add_div_hardtanh_mul_2)
        .other          triton_poi_fused_add_div_hardtanh_mul_2,@"STO_CUDA_ENTRY STV_DEFAULT"
triton_poi_fused_add_div_hardtanh_mul_2:
.text.triton_poi_fused_add_div_hardtanh_mul_2:
[----:B------:R-:W0:Y:S02]  /*0000*/  LDC R1, c[0x0][0x28] ;  /* 0x00000a00ff017b82 */ /* 0x000e240000000800 */
[----:B------:R-:W1:Y:S01]  /*0010*/  S2R R10, SR_TID.X ;  /* 0x00000000000a7919 */ /* 0x000e620000002100 */
[----:B------:R-:W2:Y:S01]  /*0020*/  LDC.64 R2, c[0x0][0x210] ;  /* 0x00008400ff027b82 */ /* 0x000ea20000000a00 */
[----:B------:R-:W-:Y:S01]  /*0030*/  ULDC.64 UR4, c[0x0][0x208] ;  /* 0x0000820000047ab9 */ /* 0x000fe20000000a00 */
[----:B------:R-:W-:Y:S01]  /*0040*/  IMAD.MOV.U32 R6, RZ, RZ, RZ ;  /* 0x000000ffff067224 */ /* 0x000fe200078e00ff */
[----:B------:R-:W3:Y:S05]  /*0050*/  S2R R7, SR_CTAID.X ;  /* 0x0000000000077919 */ /* 0x000eea0000002500 */
[----:B------:R-:W4:Y:S01]  /*0060*/  LDC.64 R4, c[0x0][0x218] ;  /* 0x00008600ff047b82 */ /* 0x000f220000000a00 */
[----:B-1----:R-:W-:-:S05]  /*0070*/  LOP3.LUT R0, R10, 0xf, RZ, 0xc0, !PT ;  /* 0x0000000f0a007812 */ /* 0x002fca00078ec0ff */
[----:B---3--:R-:W-:Y:S02]  /*0080*/  IMAD R7, R7, 0x10, R0 ;  /* 0x0000001007077824 */ /* 0x008fe400078e0200 */
[----:B------:R-:W-:Y:S02]  /*0090*/  IMAD.MOV.U32 R0, RZ, RZ, RZ ;  /* 0x000000ffff007224 */ /* 0x000fe400078e00ff */
[C---:B--2---:R-:W-:Y:S01]  /*00a0*/  IMAD.WIDE R2, R7.reuse, 0x4, R2 ;  /* 0x0000000407027825 */ /* 0x044fe200078e0202 */
[----:B------:R-:W-:-:S03]  /*00b0*/  ISETP.GE.AND P0, PT, R7, 0x10, PT ;  /* 0x000000100700780c */ /* 0x000fc60003f06270 */
[----:B----4-:R-:W-:-:S10]  /*00c0*/  IMAD.WIDE R4, R7, 0x4, R4 ;  /* 0x0000000407047825 */ /* 0x010fd400078e0204 */
[----:B------:R-:W2:Y:S04]  /*00d0*/  @!P0 LDG.E R0, desc[UR4][R2.64] ;  /* 0x0000000402008981 */ /* 0x000ea8000c1e1900 */
[----:B------:R-:W3:Y:S01]  /*00e0*/  @!P0 LDG.E R6, desc[UR4][R4.64] ;  /* 0x0000000404068981 */ /* 0x000ee2000c1e1900 */
[----:B--2---:R-:W-:Y:S01]  /*00f0*/  FADD R8, R0, 3 ;  /* 0x4040000000087421 */ /* 0x004fe20000000000 */
[----:B---3--:R-:W-:-:S04]  /*0100*/  FADD R6, R6, 3 ;  /* 0x4040000006067421 */ /* 0x008fc80000000000 */
[----:B------:R-:W-:Y:S02]  /*0110*/  FSETP.GTU.AND P0, PT, R8, RZ, PT ;  /* 0x000000ff0800720b */ /* 0x000fe40003f0c000 */
[----:B------:R-:W-:Y:S02]  /*0120*/  FSETP.GTU.AND P1, PT, R6, RZ, PT ;  /* 0x000000ff0600720b */ /* 0x000fe40003f2c000 */
[----:B------:R-:W-:Y:S02]  /*0130*/  FSEL R8, R8, RZ, P0 ;  /* 0x000000ff08087208 */ /* 0x000fe40000000000 */
[----:B------:R-:W-:Y:S02]  /*0140*/  FSEL R6, R6, RZ, P1 ;  /* 0x000000ff06067208 */ /* 0x000fe40000800000 */
[C---:B------:R-:W-:Y:S01]  /*0150*/  FSETP.GEU.AND P4, PT, R8.reuse, 6, PT ;  /* 0x40c000000800780b */ /* 0x040fe20003f8e000 */
[----:B------:R-:W-:Y:S01]  /*0160*/  FMUL R9, R8, 0.16666667163372039795 ;  /* 0x3e2aaaab08097820 */ /* 0x000fe20000400000 */
[----:B------:R-:W-:Y:S01]  /*0170*/  LOP3.LUT P0, RZ, R10, 0x10, RZ, 0xc0, !PT ;  /* 0x000000100aff7812 */ /* 0x000fe2000780c0ff */
[C---:B------:R-:W-:Y:S01]  /*0180*/  FMUL R5, R6.reuse, 0.16666667163372039795 ;  /* 0x3e2aaaab06057820 */ /* 0x040fe20000400000 */
[----:B------:R-:W-:-:S02]  /*0190*/  FSETP.GEU.AND P1, PT, R6, 6, PT ;  /* 0x40c000000600780b */ /* 0x000fc40003f2e000 */
[----:B------:R-:W-:Y:S02]  /*01a0*/  ISETP.LT.AND P0, PT, R7, 0x10, !P0 ;  /* 0x000000100700780c */ /* 0x000fe40004701270 */
[----:B------:R-:W-:Y:S02]  /*01b0*/  FSETP.NAN.AND P3, PT, R8, R8, PT ;  /* 0x000000080800720b */ /* 0x000fe40003f68000 */
[----:B------:R-:W-:-:S03]  /*01c0*/  FSETP.NAN.AND P2, PT, R6, R6, PT ;  /* 0x000000060600720b */ /* 0x000fc60003f48000 */
[----:B------:R-:W-:-:S04]  /*01d0*/  @P4 FSEL R9, R9, 1, P3 ;  /* 0x3f80000009094808 */ /* 0x000fc80001800000 */
[----:B------:R-:W-:Y:S01]  /*01e0*/  @P1 FSEL R5, R5, 1, P2 ;  /* 0x3f80000005051808 */ /* 0x000fe20001000000 */
[----:B------:R-:W-:-:S04]  /*01f0*/  FMUL R0, R9, R0 ;  /* 0x0000000009007220 */ /* 0x000fc80000400000 */
[----:B------:R-:W-:Y:S01]  /*0200*/  FMUL R5, R0, R5 ;  /* 0x0000000500057220 */ /* 0x000fe20000400000 */
[----:B------:R-:W-:Y:S06]  /*0210*/  @!P0 EXIT ;  /* 0x000000000000894d */ /* 0x000fec0003800000 */
[----:B------:R-:W-:Y:S01]  /*0220*/  STG.E desc[UR4][R2.64], R5 ;  /* 0x0000000502007986 */ /* 0x000fe2000c101904 */
[----:B------:R-:W-:Y:S05]  /*0230*/  EXIT ;  /* 0x000000000000794d */ /* 0x000fea0003800000 */
.L_x_0:
[----:B------:R-:W-:-:S00]  /*0240*/  BRA `(.L_x_0) ;  /* 0xfffffffc00fc7947 */ /* 0x000fc0000383ffff */
[----:B------:R-:W-:-:S00]  /*0250*/  NOP ;  /* 0x0000000000007918 */ /* 0x000fc00000000000 */
        /* <DEDUP_REMOVED lines=10> */
.L_x_1:


//--------------------- .nv.constant0.triton_poi_fused_add_div_hardtanh_mul_2 --------------------------
	.section	.nv.constant0.triton_poi_fused_add_div_hardtanh_mul_2,"a",@progbits
	.sectionflags	@""
	.align	4
.nv.constant0.triton_poi_fused_add_div_hardtanh_mul_2:
	.zero		548
